	.headerflags	@"EF_CUDA_TEXMODE_UNIFIED EF_CUDA_64BIT_ADDRESS EF_CUDA_ACCELERATORS EF_CUDA_SM90 EF_CUDA_VIRTUAL_SM(EF_CUDA_SM90)"
	.elftype	@"ET_EXEC"


//--------------------- .nv.info                  --------------------------
	.section	.nv.info,"",@"SHT_CUDA_INFO"
	.align	4


	//----- nvinfo : EIATTR_REGCOUNT
	.align		4
        /*0000*/ 	.byte	0x04, 0x2f
        /*0002*/ 	.short	(.L_1 - .L_0)
	.align		4
.L_0:
        /*0004*/ 	.word	index@(triton_poi_fused__unsafe_index_add_convolution_mul_sub_25)
        /*0008*/ 	.word	0x00000028


	//----- nvinfo : EIATTR_MIN_STACK_SIZE
	.align		4
.L_1:
        /*000c*/ 	.byte	0x04, 0x12
        /*000e*/ 	.short	(.L_3 - .L_2)
	.align		4
.L_2:
        /*0010*/ 	.word	index@(triton_poi_fused__unsafe_index_add_convolution_mul_sub_25)
        /*0014*/ 	.word	0x00000000


	//----- nvinfo : EIATTR_FRAME_SIZE
	.align		4
.L_3:
        /*0018*/ 	.byte	0x04, 0x11
        /*001a*/ 	.short	(.L_5 - .L_4)
	.align		4
.L_4:
        /*001c*/ 	.word	index@(triton_poi_fused__unsafe_index_add_convolution_mul_sub_25)
        /*0020*/ 	.word	0x00000000


	//----- nvinfo : EIATTR_MIN_STACK_SIZE
	.align		4
.L_5:
        /*0024*/ 	.byte	0x04, 0x12
        /*0026*/ 	.short	(.L_7 - .L_6)
	.align		4
.L_6:
        /*0028*/ 	.word	index@(triton_poi_fused__unsafe_index_add_convolution_mul_sub_25)
        /*002c*/ 	.word	0x00000000
.L_7:


//--------------------- .nv.info.triton_poi_fused__unsafe_index_add_convolution_mul_sub_25 --------------------------
	.section	.nv.info.triton_poi_fused__unsafe_index_add_convolution_mul_sub_25,"",@"SHT_CUDA_INFO"
	.sectionflags	@""
	.align	4


	//----- nvinfo : EIATTR_CUDA_API_VERSION
	.align		4
        /*0000*/ 	.byte	0x04, 0x37
        /*0002*/ 	.short	(.L_9 - .L_8)
.L_8:
        /*0004*/ 	.word	0x0000007c


	//----- nvinfo : EIATTR_KPARAM_INFO
	.align		4
.L_9:
        /*0008*/ 	.byte	0x04, 0x17
        /*000a*/ 	.short	(.L_11 - .L_10)
.L_10:
        /*000c*/ 	.word	0x00000000
        /*0010*/ 	.short	0x000a
        /*0012*/ 	.short	0x004c
        /*0014*/ 	.byte	0x00, 0xf0, 0x11, 0x00


	//----- nvinfo : EIATTR_KPARAM_INFO
	.align		4
.L_11:
        /*0018*/ 	.byte	0x04, 0x17
        /*001a*/ 	.short	(.L_13 - .L_12)
.L_12:
        /*001c*/ 	.word	0x00000000
        /*0020*/ 	.short	0x0009
        /*0022*/ 	.short	0x0048
        /*0024*/ 	.byte	0x00, 0xf0, 0x11, 0x00


	//----- nvinfo : EIATTR_KPARAM_INFO
	.align		4
.L_13:
        /*0028*/ 	.byte	0x04, 0x17
        /*002a*/ 	.short	(.L_15 - .L_14)
.L_14:
        /*002c*/ 	.word	0x00000000
        /*0030*/ 	.short	0x0008
        /*0032*/ 	.short	0x0040
        /*0034*/ 	.byte	0x00, 0xf4, 0x21, 0x00


	//----- nvinfo : EIATTR_KPARAM_INFO
	.align		4
.L_15:
        /*0038*/ 	.byte	0x04, 0x17
        /*003a*/ 	.short	(.L_17 - .L_16)
.L_16:
        /*003c*/ 	.word	0x00000000
        /*0040*/ 	.short	0x0007
        /*0042*/ 	.short	0x0038
        /*0044*/ 	.byte	0x00, 0xf4, 0x21, 0x00


	//----- nvinfo : EIATTR_KPARAM_INFO
	.align		4
.L_17:
        /*0048*/ 	.byte	0x04, 0x17
        /*004a*/ 	.short	(.L_19 - .L_18)
.L_18:
        /*004c*/ 	.word	0x00000000
        /*0050*/ 	.short	0x0006
        /*0052*/ 	.short	0x0030
        /*0054*/ 	.byte	0x00, 0xf4, 0x21, 0x00


	//----- nvinfo : EIATTR_KPARAM_INFO
	.align		4
.L_19:
        /*0058*/ 	.byte	0x04, 0x17
        /*005a*/ 	.short	(.L_21 - .L_20)
.L_20:
        /*005c*/ 	.word	0x00000000
        /*0060*/ 	.short	0x0005
        /*0062*/ 	.short	0x0028
        /*0064*/ 	.byte	0x00, 0xf4, 0x21, 0x00


	//----- nvinfo : EIATTR_KPARAM_INFO
	.align		4
.L_21:
        /*0068*/ 	.byte	0x04, 0x17
        /*006a*/ 	.short	(.L_23 - .L_22)
.L_22:
        /*006c*/ 	.word	0x00000000
        /*0070*/ 	.short	0x0004
        /*0072*/ 	.short	0x0020
        /*0074*/ 	.byte	0x00, 0xf4, 0x21, 0x00


	//----- nvinfo : EIATTR_KPARAM_INFO
	.align		4
.L_23:
        /*0078*/ 	.byte	0x04, 0x17
        /*007a*/ 	.short	(.L_25 - .L_24)
.L_24:
        /*007c*/ 	.word	0x00000000
        /*0080*/ 	.short	0x0003
        /*0082*/ 	.short	0x0018
        /*0084*/ 	.byte	0x00, 0xf4, 0x21, 0x00


	//----- nvinfo : EIATTR_KPARAM_INFO
	.align		4
.L_25:
        /*0088*/ 	.byte	0x04, 0x17
        /*008a*/ 	.short	(.L_27 - .L_26)
.L_26:
        /*008c*/ 	.word	0x00000000
        /*0090*/ 	.short	0x0002
        /*0092*/ 	.short	0x0010
        /*0094*/ 	.byte	0x00, 0xf4, 0x21, 0x00


	//----- nvinfo : EIATTR_KPARAM_INFO
	.align		4
.L_27:
        /*0098*/ 	.byte	0x04, 0x17
        /*009a*/ 	.short	(.L_29 - .L_28)
.L_28:
        /*009c*/ 	.word	0x00000000
        /*00a0*/ 	.short	0x0001
        /*00a2*/ 	.short	0x0008
        /*00a4*/ 	.byte	0x00, 0xf4, 0x21, 0x00


	//----- nvinfo : EIATTR_KPARAM_INFO
	.align		4
.L_29:
        /*00a8*/ 	.byte	0x04, 0x17
        /*00aa*/ 	.short	(.L_31 - .L_30)
.L_30:
        /*00ac*/ 	.word	0x00000000
        /*00b0*/ 	.short	0x0000
        /*00b2*/ 	.short	0x0000
        /*00b4*/ 	.byte	0x00, 0xf4, 0x21, 0x00


	//----- nvinfo : EIATTR_SPARSE_MMA_MASK
	.align		4
.L_31:
        /*00b8*/ 	.byte	0x03, 0x50
        /*00ba*/ 	.short	0x0000


	//----- nvinfo : EIATTR_MAXREG_COUNT
	.align		4
        /*00bc*/ 	.byte	0x03, 0x1b
        /*00be*/ 	.short	0x00ff


	//----- nvinfo : EIATTR_EXIT_INSTR_OFFSETS
	.align		4
        /*00c0*/ 	.byte	0x04, 0x1c
        /*00c2*/ 	.short	(.L_33 - .L_32)


	//   ....[0]....
.L_32:
        /*00c4*/ 	.word	0x00000ae0


	//   ....[1]....
        /*00c8*/ 	.word	0x00000b00


	//----- nvinfo : EIATTR_REQNTID
	.align		4
.L_33:
        /*00cc*/ 	.byte	0x04, 0x10
        /*00ce*/ 	.short	(.L_35 - .L_34)
.L_34:
        /*00d0*/ 	.word	0x00000100
        /*00d4*/ 	.word	0x00000001
        /*00d8*/ 	.word	0x00000001


	//----- nvinfo : EIATTR_CBANK_PARAM_SIZE
	.align		4
.L_35:
        /*00dc*/ 	.byte	0x03, 0x19
        /*00de*/ 	.short	0x0050


	//----- nvinfo : EIATTR_PARAM_CBANK
	.align		4
        /*00e0*/ 	.byte	0x04, 0x0a
        /*00e2*/ 	.short	(.L_37 - .L_36)
	.align		4
.L_36:
        /*00e4*/ 	.word	index@(.nv.constant0.triton_poi_fused__unsafe_index_add_convolution_mul_sub_25)
        /*00e8*/ 	.short	0x0210
        /*00ea*/ 	.short	0x0050


	//----- nvinfo : EIATTR_SW_WAR
	.align		4
.L_37:
        /*00ec*/ 	.byte	0x04, 0x36
        /*00ee*/ 	.short	(.L_39 - .L_38)
.L_38:
        /*00f0*/ 	.word	0x00000008
.L_39:


//--------------------- .nv.callgraph             --------------------------
	.section	.nv.callgraph,"",@"SHT_CUDA_CALLGRAPH"
	.align	4
	.sectionentsize	8
	.align		4
        /*0000*/ 	.word	0x00000000
	.align		4
        /*0004*/ 	.word	0xffffffff
	.align		4
        /*0008*/ 	.word	0x00000000
	.align		4
        /*000c*/ 	.word	0xfffffffe
	.align		4
        /*0010*/ 	.word	0x00000000
	.align		4
        /*0014*/ 	.word	0xfffffffd
	.align		4
        /*0018*/ 	.word	0x00000000
	.align		4
        /*001c*/ 	.word	0xfffffffc


//--------------------- .text.triton_poi_fused__unsafe_index_add_convolution_mul_sub_25 --------------------------
	.section	.text.triton_poi_fused__unsafe_index_add_convolution_mul_sub_25,"ax",@progbits
	.sectionflags	@"SHF_BARRIERS=1"
	.align	128
        .global         triton_poi_fused__unsafe_index_add_convolution_mul_sub_25
        .type           triton_poi_fused__unsafe_index_add_convolution_mul_sub_25,@function
        .size           triton_poi_fused__unsafe_index_add_convolution_mul_sub_25,(.L_x_1 - triton_poi_fused__unsafe_index_add_convolution_mul_sub_25)
        .other          triton_poi_fused__unsafe_index_add_convolution_mul_sub_25,@"STO_CUDA_ENTRY STV_DEFAULT"
triton_poi_fused__unsafe_index_add_convolution_mul_sub_25:
.text.triton_poi_fused__unsafe_index_add_convolution_mul_sub_25:
[----:B------:R-:W0:Y:S01]  /*0000*/  LDC R1, c[0x0][0x28] ;  /* 0x00000a00ff017b82 */ /* 0x000e220000000800 */
[----:B------:R-:W1:Y:S07]  /*0010*/  S2R R12, SR_CTAID.X ;  /* 0x00000000000c7919 */ /* 0x000e6e0000002500 */
[----:B------:R-:W2:Y:S01]  /*0020*/  LDC.64 R16, c[0x0][0x238] ;  /* 0x00008e00ff107b82 */ /* 0x000ea20000000a00 */
[----:B------:R-:W3:Y:S01]  /*0030*/  S2R R0, SR_TID.X ;  /* 0x0000000000007919 */ /* 0x000ee20000002100 */
[----:B------:R-:W4:Y:S06]  /*0040*/  S2R R13, SR_CTAID.Y ;  /* 0x00000000000d7919 */ /* 0x000f2c0000002600 */
[----:B------:R-:W5:Y:S08]  /*0050*/  LDC.64 R2, c[0x0][0x228] ;  /* 0x00008a00ff027b82 */ /* 0x000f700000000a00 */
[----:B------:R-:W5:Y:S01]  /*0060*/  LDC.64 R10, c[0x0][0x238] ;  /* 0x00008e00ff0a7b82 */ /* 0x000f620000000a00 */
[----:B------:R-:W-:Y:S01]  /*0070*/  HFMA2.MMA R30, -RZ, RZ, 0, 0 ;  /* 0x00000000ff1e7435 */ /* 0x000fe200000001ff */
[----:B------:R-:W-:Y:S01]  /*0080*/  ULDC.64 UR4, c[0x0][0x208] ;  /* 0x0000820000047ab9 */ /* 0x000fe20000000a00 */
[----:B------:R-:W-:Y:S01]  /*0090*/  CS2R R8, SRZ ;  /* 0x0000000000087805 */ /* 0x000fe2000001ff00 */
[----:B------:R-:W-:Y:S01]  /*00a0*/  HFMA2.MMA R23, -RZ, RZ, 0, 0 ;  /* 0x00000000ff177435 */ /* 0x000fe200000001ff */
[----:B------:R-:W-:-:S03]  /*00b0*/  MOV R25, RZ ;  /* 0x000000ff00197202 */ /* 0x000fc60000000f00 */
[----:B------:R-:W5:Y:S01]  /*00c0*/  LDC.64 R32, c[0x0][0x210] ;  /* 0x00008400ff207b82 */ /* 0x000f620000000a00 */
[----:B-1----:R-:W-:Y:S02]  /*00d0*/  SHF.L.U32 R21, R12, 0x2, RZ ;  /* 0x000000020c157819 */ /* 0x002fe400000006ff */
[----:B---3--:R-:W-:Y:S02]  /*00e0*/  SHF.L.U32 R0, R0, 0x2, RZ ;  /* 0x0000000200007819 */ /* 0x008fe400000006ff */
[----:B------:R-:W-:Y:S02]  /*00f0*/  IADD3 R35, R21, 0x1, RZ ;  /* 0x0000000115237810 */ /* 0x000fe40007ffe0ff */
[----:B------:R-:W-:Y:S02]  /*0100*/  IADD3 R4, R21, 0x3, RZ ;  /* 0x0000000315047810 */ /* 0x000fe40007ffe0ff */
[----:B------:R-:W-:Y:S02]  /*0110*/  LOP3.LUT R0, R0, 0x3fc, RZ, 0xc0, !PT ;  /* 0x000003fc00007812 */ /* 0x000fe400078ec0ff */
[----:B------:R-:W-:-:S02]  /*0120*/  LEA.HI R19, R35, R35, RZ, 0x1 ;  /* 0x0000002323137211 */ /* 0x000fc400078f08ff */
[----:B------:R-:W-:Y:S02]  /*0130*/  LEA.HI R18, R4, R4, RZ, 0x1 ;  /* 0x0000000404127211 */ /* 0x000fe400078f08ff */
[----:B----4-:R-:W-:Y:S02]  /*0140*/  LEA R13, R13, R0, 0xa ;  /* 0x000000000d0d7211 */ /* 0x010fe400078e50ff */
[----:B------:R-:W-:Y:S02]  /*0150*/  LOP3.LUT R0, R19, 0xfffffffe, RZ, 0xc0, !PT ;  /* 0xfffffffe13007812 */ /* 0x000fe400078ec0ff */
[----:B------:R-:W-:Y:S02]  /*0160*/  LOP3.LUT R5, R18, 0xfffffffe, RZ, 0xc0, !PT ;  /* 0xfffffffe12057812 */ /* 0x000fe400078ec0ff */
[----:B------:R-:W-:Y:S02]  /*0170*/  IADD3 R20, R21, 0x2, RZ ;  /* 0x0000000215147810 */ /* 0x000fe40007ffe0ff */
[----:B------:R-:W-:-:S02]  /*0180*/  IADD3 R15, R35, -R0, RZ ;  /* 0x80000000230f7210 */ /* 0x000fc40007ffe0ff */
[----:B------:R-:W-:Y:S02]  /*0190*/  IADD3 R5, R4, -R5, RZ ;  /* 0x8000000504057210 */ /* 0x000fe40007ffe0ff */
[----:B------:R-:W-:Y:S01]  /*01a0*/  ISETP.GE.AND P3, PT, R4, 0x4, PT ;  /* 0x000000040400780c */ /* 0x000fe20003f66270 */
[--C-:B--2---:R-:W-:Y:S01]  /*01b0*/  IMAD.WIDE R14, R15, 0x4, R16.reuse ;  /* 0x000000040f0e7825 */ /* 0x104fe200078e0210 */
[----:B------:R-:W-:Y:S02]  /*01c0*/  ISETP.GE.AND P0, PT, R21, 0x4, PT ;  /* 0x000000041500780c */ /* 0x000fe40003f06270 */
[----:B------:R-:W-:Y:S01]  /*01d0*/  ISETP.GE.AND P1, PT, R35, 0x4, PT ;  /* 0x000000042300780c */ /* 0x000fe20003f26270 */
[----:B------:R-:W-:Y:S01]  /*01e0*/  IMAD.WIDE R16, R5, 0x4, R16 ;  /* 0x0000000405107825 */ /* 0x000fe200078e0210 */
[----:B------:R-:W-:-:S03]  /*01f0*/  ISETP.GE.AND P2, PT, R20, 0x4, PT ;  /* 0x000000041400780c */ /* 0x000fc60003f46270 */
[----:B-----5:R-:W-:Y:S02]  /*0200*/  IMAD.WIDE R4, R13, 0x4, R2 ;  /* 0x000000040d047825 */ /* 0x020fe400078e0202 */
[----:B------:R-:W1:Y:S01]  /*0210*/  LDC.64 R2, c[0x0][0x248] ;  /* 0x00009200ff027b82 */ /* 0x000e620000000a00 */
[----:B------:R-:W-:-:S03]  /*0220*/  MOV R0, RZ ;  /* 0x000000ff00007202 */ /* 0x000fc60000000f00 */
[----:B------:R-:W2:Y:S04]  /*0230*/  LDG.E.EL.128 R4, desc[UR4][R4.64] ;  /* 0x0000000404047981 */ /* 0x000ea8000c2e1d00 */
[----:B0-----:R-:W3:Y:S04]  /*0240*/  @!P0 LDG.E.EL R9, desc[UR4][R10.64] ;  /* 0x000000040a098981 */ /* 0x001ee8000c2e1900 */
[----:B------:R0:W4:Y:S04]  /*0250*/  @!P2 LDG.E.EL R8, desc[UR4][R10.64] ;  /* 0x000000040a08a981 */ /* 0x000128000c2e1900 */
[----:B------:R-:W5:Y:S04]  /*0260*/  @!P1 LDG.E.EL R30, desc[UR4][R14.64] ;  /* 0x000000040e1e9981 */ /* 0x000f68000c2e1900 */
[----:B------:R0:W5:Y:S01]  /*0270*/  @!P3 LDG.E.EL R0, desc[UR4][R16.64] ;  /* 0x000000041000b981 */ /* 0x000162000c2e1900 */
[----:B------:R-:W-:-:S02]  /*0280*/  SHF.R.S32.HI R27, RZ, 0x1, R21 ;  /* 0x00000001ff1b7819 */ /* 0x000fc40000011415 */
[----:B------:R-:W-:-:S03]  /*0290*/  SHF.R.S32.HI R21, RZ, 0x1, R20 ;  /* 0x00000001ff157819 */ /* 0x000fc60000011414 */
[----:B-1----:R-:W-:-:S04]  /*02a0*/  IMAD.WIDE R26, R27, 0x4, R2 ;  /* 0x000000041b1a7825 */ /* 0x002fc800078e0202 */
[----:B------:R-:W-:Y:S01]  /*02b0*/  IMAD.WIDE R20, R21, 0x4, R2 ;  /* 0x0000000415147825 */ /* 0x000fe200078e0202 */
[----:B------:R1:W5:Y:S04]  /*02c0*/  @!P0 LDG.E.EL R23, desc[UR4][R26.64] ;  /* 0x000000041a178981 */ /* 0x000368000c2e1900 */
[----:B------:R1:W5:Y:S01]  /*02d0*/  @!P2 LDG.E.EL R25, desc[UR4][R20.64] ;  /* 0x000000041419a981 */ /* 0x000362000c2e1900 */
[----:B0-----:R-:W-:Y:S02]  /*02e0*/  SHF.R.S32.HI R10, RZ, 0x1f, R13 ;  /* 0x0000001fff0a7819 */ /* 0x001fe4000001140d */
[----:B------:R-:W-:Y:S02]  /*02f0*/  SHF.R.S32.HI R19, RZ, 0x1, R19 ;  /* 0x00000001ff137819 */ /* 0x000fe40000011413 */
[----:B------:R-:W-:-:S02]  /*0300*/  LEA.HI R11, R10, R13, RZ, 0x8 ;  /* 0x0000000d0a0b7211 */ /* 0x000fc400078f40ff */
[----:B------:R-:W-:Y:S01]  /*0310*/  SHF.R.S32.HI R29, RZ, 0x1, R18 ;  /* 0x00000001ff1d7819 */ /* 0x000fe20000011412 */
[--C-:B------:R-:W-:Y:S01]  /*0320*/  IMAD.WIDE R16, R19, 0x4, R2.reuse ;  /* 0x0000000413107825 */ /* 0x100fe200078e0202 */
[----:B------:R-:W-:Y:S01]  /*0330*/  LOP3.LUT R10, R11, 0xffffff00, RZ, 0xc0, !PT ;  /* 0xffffff000b0a7812 */ /* 0x000fe200078ec0ff */
[----:B------:R-:W-:Y:S02]  /*0340*/  HFMA2.MMA R19, -RZ, RZ, 0, 0 ;  /* 0x00000000ff137435 */ /* 0x000fe400000001ff */
[----:B------:R-:W-:Y:S01]  /*0350*/  IMAD.WIDE R28, R29, 0x4, R2 ;  /* 0x000000041d1c7825 */ /* 0x000fe200078e0202 */
[----:B------:R-:W-:Y:S02]  /*0360*/  IADD3 R10, R13, -R10, RZ ;  /* 0x8000000a0d0a7210 */ /* 0x000fe40007ffe0ff */
[----:B------:R-:W-:-:S05]  /*0370*/  MOV R3, RZ ;  /* 0x000000ff00037202 */ /* 0x000fca0000000f00 */
[----:B------:R-:W5:Y:S04]  /*0380*/  @!P1 LDG.E.EL R19, desc[UR4][R16.64] ;  /* 0x0000000410139981 */ /* 0x000f68000c2e1900 */
[----:B------:R0:W5:Y:S01]  /*0390*/  @!P3 LDG.E.EL R3, desc[UR4][R28.64] ;  /* 0x000000041c03b981 */ /* 0x000162000c2e1900 */
[----:B------:R-:W-:Y:S01]  /*03a0*/  SHF.R.S32.HI R11, RZ, 0x8, R11 ;  /* 0x00000008ff0b7819 */ /* 0x000fe2000001140b */
[----:B--2---:R-:W-:Y:S01]  /*03b0*/  FADD R13, R4, -R4 ;  /* 0x80000004040d7221 */ /* 0x004fe20000000000 */
[----:B------:R-:W-:Y:S01]  /*03c0*/  FADD R24, R5, -R5 ;  /* 0x8000000505187221 */ /* 0x000fe20000000000 */
[----:B------:R-:W-:Y:S02]  /*03d0*/  FADD R15, R6, -R6 ;  /* 0x80000006060f7221 */ /* 0x000fe40000000000 */
[CCC-:B---3--:R-:W-:Y:S01]  /*03e0*/  FFMA R36, R13.reuse, R9.reuse, R4.reuse ;  /* 0x000000090d247223 */ /* 0x1c8fe20000000004 */
[C-C-:B----4-:R-:W-:Y:S01]  /*03f0*/  FFMA R18, R13.reuse, R8, R4.reuse ;  /* 0x000000080d127223 */ /* 0x150fe20000000004 */
[C-C-:B-----5:R-:W-:Y:S01]  /*0400*/  FFMA R22, R13.reuse, R30, R4.reuse ;  /* 0x0000001e0d167223 */ /* 0x160fe20000000004 */
[----:B-1----:R-:W-:Y:S01]  /*0410*/  FFMA R26, R13, R0, R4 ;  /* 0x000000000d1a7223 */ /* 0x002fe20000000004 */
[----:B------:R-:W-:Y:S01]  /*0420*/  FADD R4, R7, -R7 ;  /* 0x8000000707047221 */ /* 0x000fe20000000000 */
[CCC-:B------:R-:W-:Y:S01]  /*0430*/  FFMA R13, R24.reuse, R9.reuse, R5.reuse ;  /* 0x00000009180d7223 */ /* 0x1c0fe20000000005 */
[C-C-:B------:R-:W-:Y:S01]  /*0440*/  FFMA R14, R24.reuse, R8, R5.reuse ;  /* 0x00000008180e7223 */ /* 0x140fe20000000005 */
[C-C-:B------:R-:W-:Y:S01]  /*0450*/  FFMA R20, R24.reuse, R30, R5.reuse ;  /* 0x0000001e18147223 */ /* 0x140fe20000000005 */
[----:B------:R-:W-:Y:S01]  /*0460*/  FFMA R24, R24, R0, R5 ;  /* 0x0000000018187223 */ /* 0x000fe20000000005 */
[CCC-:B0-----:R-:W-:Y:S01]  /*0470*/  FFMA R28, R15.reuse, R9.reuse, R6.reuse ;  /* 0x000000090f1c7223 */ /* 0x1c1fe20000000006 */
[C-C-:B------:R-:W-:Y:S01]  /*0480*/  FFMA R16, R15.reuse, R8, R6.reuse ;  /* 0x000000080f107223 */ /* 0x140fe20000000006 */
[C-C-:B------:R-:W-:Y:S01]  /*0490*/  FFMA R34, R15.reuse, R30, R6.reuse ;  /* 0x0000001e0f227223 */ /* 0x140fe20000000006 */
[----:B------:R-:W-:Y:S01]  /*04a0*/  FFMA R2, R15, R0, R6 ;  /* 0x000000000f027223 */ /* 0x000fe20000000006 */
[C-C-:B------:R-:W-:Y:S01]  /*04b0*/  FFMA R15, R4.reuse, R9, R7.reuse ;  /* 0x00000009040f7223 */ /* 0x140fe20000000007 */
[C-C-:B------:R-:W-:Y:S01]  /*04c0*/  FFMA R6, R4.reuse, R8, R7.reuse ;  /* 0x0000000804067223 */ /* 0x140fe20000000007 */
[C-C-:B------:R-:W-:Y:S01]  /*04d0*/  FFMA R30, R4.reuse, R30, R7.reuse ;  /* 0x0000001e041e7223 */ /* 0x140fe20000000007 */
[----:B------:R-:W-:-:S02]  /*04e0*/  FFMA R0, R4, R0, R7 ;  /* 0x0000000004007223 */ /* 0x000fc40000000007 */
[----:B------:R-:W0:Y:S01]  /*04f0*/  LDC.64 R4, c[0x0][0x250] ;  /* 0x00009400ff047b82 */ /* 0x000e220000000a00 */
[----:B------:R-:W-:Y:S01]  /*0500*/  FADD R9, R36, -R36 ;  /* 0x8000002424097221 */ /* 0x000fe20000000000 */
[----:B------:R-:W-:Y:S01]  /*0510*/  FADD R7, R18, -R18 ;  /* 0x8000001212077221 */ /* 0x000fe20000000000 */
[----:B------:R-:W-:Y:S01]  /*0520*/  FADD R8, R13, -R13 ;  /* 0x8000000d0d087221 */ /* 0x000fe20000000000 */
[----:B------:R-:W-:Y:S01]  /*0530*/  FADD R27, R28, -R28 ;  /* 0x8000001c1c1b7221 */ /* 0x000fe20000000000 */
[----:B------:R-:W-:Y:S01]  /*0540*/  FFMA R9, R9, R23, R36 ;  /* 0x0000001709097223 */ /* 0x000fe20000000024 */
[----:B------:R-:W-:Y:S01]  /*0550*/  FADD R36, R15, -R15 ;  /* 0x8000000f0f247221 */ /* 0x000fe20000000000 */
[----:B------:R-:W-:Y:S01]  /*0560*/  FFMA R18, R7, R25, R18 ;  /* 0x0000001907127223 */ /* 0x000fe20000000012 */
[----:B------:R-:W-:Y:S01]  /*0570*/  IADD3 R7, R11, R12, RZ ;  /* 0x0000000c0b077210 */ /* 0x000fe20007ffe0ff */
[-C--:B------:R-:W-:Y:S01]  /*0580*/  FFMA R8, R8, R23.reuse, R13 ;  /* 0x0000001708087223 */ /* 0x080fe2000000000d */
[-C--:B------:R-:W-:Y:S01]  /*0590*/  FFMA R27, R27, R23.reuse, R28 ;  /* 0x000000171b1b7223 */ /* 0x080fe2000000001c */
[----:B------:R-:W-:Y:S01]  /*05a0*/  FFMA R23, R36, R23, R15 ;  /* 0x0000001724177223 */ /* 0x000fe2000000000f */
[----:B------:R-:W-:Y:S01]  /*05b0*/  FADD R17, R14, -R14 ;  /* 0x8000000e0e117221 */ /* 0x000fe20000000000 */
[----:B------:R-:W-:Y:S01]  /*05c0*/  FADD R13, R16, -R16 ;  /* 0x80000010100d7221 */ /* 0x000fe20000000000 */
[----:B------:R-:W-:Y:S01]  /*05d0*/  FADD R15, R6, -R6 ;  /* 0x80000006060f7221 */ /* 0x000fe20000000000 */
[----:B------:R-:W-:Y:S01]  /*05e0*/  LEA R7, R7, R10, 0xa ;  /* 0x0000000a07077211 */ /* 0x000fe200078e50ff */
[-C--:B------:R-:W-:Y:S01]  /*05f0*/  FFMA R17, R17, R25.reuse, R14 ;  /* 0x0000001911117223 */ /* 0x080fe2000000000e */
[-C--:B------:R-:W-:Y:S01]  /*0600*/  FFMA R16, R13, R25.reuse, R16 ;  /* 0x000000190d107223 */ /* 0x080fe20000000010 */
[----:B------:R-:W-:Y:S01]  /*0610*/  FFMA R25, R15, R25, R6 ;  /* 0x000000190f197223 */ /* 0x000fe20000000006 */
[----:B------:R-:W-:-:S02]  /*0620*/  CS2R R12, SRZ ;  /* 0x00000000000c7805 */ /* 0x000fc4000001ff00 */
[----:B------:R-:W-:Y:S01]  /*0630*/  CS2R R14, SRZ ;  /* 0x00000000000e7805 */ /* 0x000fe2000001ff00 */
[----:B------:R-:W-:-:S04]  /*0640*/  IMAD.WIDE R28, R7, 0x4, R32 ;  /* 0x00000004071c7825 */ /* 0x000fc800078e0220 */
[----:B0-----:R-:W-:Y:S01]  /*0650*/  IMAD.WIDE R4, R10, 0x4, R4 ;  /* 0x000000040a047825 */ /* 0x001fe200078e0204 */
[----:B------:R-:W2:Y:S05]  /*0660*/  @!P0 LDG.E.EL.128 R12, desc[UR4][R28.64] ;  /* 0x000000041c0c8981 */ /* 0x000eaa000c2e1d00 */
[----:B------:R-:W2:Y:S01]  /*0670*/  LDG.E.EL.128 R4, desc[UR4][R4.64] ;  /* 0x0000000404047981 */ /* 0x000ea2000c2e1d00 */
[----:B------:R-:W-:Y:S01]  /*0680*/  FADD R21, R22, -R22 ;  /* 0x8000001616157221 */ /* 0x000fe20000000000 */
[----:B------:R-:W-:-:S03]  /*0690*/  FADD R31, R34, -R34 ;  /* 0x80000022221f7221 */ /* 0x000fc60000000000 */
[----:B------:R-:W-:Y:S01]  /*06a0*/  FFMA R22, R21, R19, R22 ;  /* 0x0000001315167223 */ /* 0x000fe20000000016 */
[----:B------:R-:W-:Y:S01]  /*06b0*/  FADD R21, R20, -R20 ;  /* 0x8000001414157221 */ /* 0x000fe20000000000 */
[----:B------:R-:W-:-:S03]  /*06c0*/  LEA R10, R11, R10, 0xa ;  /* 0x0000000a0b0a7211 */ /* 0x000fc600078e50ff */
[-C--:B------:R-:W-:Y:S01]  /*06d0*/  FFMA R21, R21, R19.reuse, R20 ;  /* 0x0000001315157223 */ /* 0x080fe20000000014 */
[-C--:B------:R-:W-:Y:S01]  /*06e0*/  FFMA R20, R31, R19.reuse, R34 ;  /* 0x000000131f147223 */ /* 0x080fe20000000022 */
[--C-:B------:R-:W-:Y:S01]  /*06f0*/  FADD R31, R30, -R30.reuse ;  /* 0x8000001e1e1f7221 */ /* 0x100fe20000000000 */
[----:B------:R-:W-:Y:S02]  /*0700*/  LEA R35, R35, R10, 0x8 ;  /* 0x0000000a23237211 */ /* 0x000fe400078e40ff */
[----:B------:R-:W-:Y:S01]  /*0710*/  CS2R R10, SRZ ;  /* 0x00000000000a7805 */ /* 0x000fe2000001ff00 */
[----:B------:R-:W-:Y:S02]  /*0720*/  FFMA R19, R31, R19, R30 ;  /* 0x000000131f137223 */ /* 0x000fe4000000001e */
[----:B------:R-:W-:-:S04]  /*0730*/  IMAD.WIDE R30, R35, 0x4, R32 ;  /* 0x00000004231e7825 */ /* 0x000fc800078e0220 */
[----:B--2---:R-:W-:Y:S01]  /*0740*/  FADD R12, R4, R12 ;  /* 0x0000000c040c7221 */ /* 0x004fe20000000000 */
[----:B------:R-:W-:-:S03]  /*0750*/  FADD R13, R5, R13 ;  /* 0x0000000d050d7221 */ /* 0x000fc60000000000 */
[----:B------:R-:W-:Y:S01]  /*0760*/  FADD R12, R9, R12 ;  /* 0x0000000c090c7221 */ /* 0x000fe20000000000 */
[----:B------:R-:W-:Y:S01]  /*0770*/  FADD R13, R8, R13 ;  /* 0x0000000d080d7221 */ /* 0x000fe20000000000 */
[----:B------:R-:W-:-:S06]  /*0780*/  CS2R R8, SRZ ;  /* 0x0000000000087805 */ /* 0x000fcc000001ff00 */
[----:B------:R-:W2:Y:S01]  /*0790*/  @!P1 LDG.E.EL.128 R8, desc[UR4][R30.64] ;  /* 0x000000041e089981 */ /* 0x000ea2000c2e1d00 */
[----:B------:R-:W-:Y:S01]  /*07a0*/  FADD R34, R7, R15 ;  /* 0x0000000f07227221 */ /* 0x000fe20000000000 */
[----:B------:R-:W-:-:S03]  /*07b0*/  FADD R14, R6, R14 ;  /* 0x0000000e060e7221 */ /* 0x000fc60000000000 */
[----:B------:R-:W-:Y:S01]  /*07c0*/  FADD R15, R23, R34 ;  /* 0x00000022170f7221 */ /* 0x000fe20000000000 */
[----:B------:R-:W-:Y:S01]  /*07d0*/  IADD3 R23, R35, 0x100, RZ ;  /* 0x0000010023177810 */ /* 0x000fe20007ffe0ff */
[----:B------:R-:W-:Y:S01]  /*07e0*/  FADD R14, R27, R14 ;  /* 0x0000000e1b0e7221 */ /* 0x000fe20000000000 */
[----:B------:R-:W-:-:S03]  /*07f0*/  IADD3 R27, R35, 0x200, RZ ;  /* 0x00000200231b7810 */ /* 0x000fc60007ffe0ff */
[----:B------:R-:W-:-:S04]  /*0800*/  IMAD.WIDE R34, R23, 0x4, R32 ;  /* 0x0000000417227825 */ /* 0x000fc800078e0220 */
[----:B--2---:R-:W-:-:S04]  /*0810*/  FADD R37, R4, R8 ;  /* 0x0000000804257221 */ /* 0x004fc80000000000 */
[----:B------:R-:W-:Y:S01]  /*0820*/  FADD R8, R22, R37 ;  /* 0x0000002516087221 */ /* 0x000fe20000000000 */
[----:B------:R-:W-:Y:S01]  /*0830*/  FADD R22, R5, R9 ;  /* 0x0000000905167221 */ /* 0x000fe20000000000 */
[----:B------:R-:W-:-:S03]  /*0840*/  FADD R23, R6, R10 ;  /* 0x0000000a06177221 */ /* 0x000fc60000000000 */
[----:B------:R-:W-:Y:S01]  /*0850*/  FADD R9, R21, R22 ;  /* 0x0000001615097221 */ /* 0x000fe20000000000 */
[----:B------:R-:W-:Y:S01]  /*0860*/  HFMA2.MMA R22, -RZ, RZ, 0, 0 ;  /* 0x00000000ff167435 */ /* 0x000fe200000001ff */
[----:B------:R-:W-:Y:S01]  /*0870*/  FADD R10, R20, R23 ;  /* 0x00000017140a7221 */ /* 0x000fe20000000000 */
[----:B------:R-:W-:Y:S02]  /*0880*/  CS2R R20, SRZ ;  /* 0x0000000000147805 */ /* 0x000fe4000001ff00 */
[----:B------:R-:W-:-:S06]  /*0890*/  MOV R23, RZ ;  /* 0x000000ff00177202 */ /* 0x000fcc0000000f00 */
[----:B------:R-:W2:Y:S01]  /*08a0*/  @!P2 LDG.E.EL.128 R20, desc[UR4][R34.64] ;  /* 0x000000042214a981 */ /* 0x000ea2000c2e1d00 */
[----:B------:R-:W-:-:S04]  /*08b0*/  IMAD.WIDE R32, R27, 0x4, R32 ;  /* 0x000000041b207825 */ /* 0x000fc800078e0220 */
[----:B------:R-:W-:-:S04]  /*08c0*/  FADD R36, R7, R11 ;  /* 0x0000000b07247221 */ /* 0x000fc80000000000 */
[----:B------:R-:W-:Y:S01]  /*08d0*/  FADD R11, R19, R36 ;  /* 0x00000024130b7221 */ /* 0x000fe20000000000 */
        /* <DEDUP_REMOVED lines=10> */
[----:B------:R-:W-:Y:S01]  /*0980*/  BAR.SYNC.DEFER_BLOCKING 0x0 ;  /* 0x0000000000007b1d */ /* 0x000fe20000010000 */
[----:B------:R-:W-:-:S04]  /*0990*/  FADD R37, R24, -R24 ;  /* 0x8000001818257221 */ /* 0x000fc80000000000 */
[----:B------:R-:W-:Y:S01]  /*09a0*/  FFMA R24, R37, R3, R24 ;  /* 0x0000000325187223 */ /* 0x000fe20000000018 */
[----:B------:R-:W-:Y:S01]  /*09b0*/  FADD R37, R2, -R2 ;  /* 0x8000000202257221 */ /* 0x000fe20000000000 */
[----:B------:R-:W-:-:S03]  /*09c0*/  FADD R27, R26, -R26 ;  /* 0x8000001a1a1b7221 */ /* 0x000fc60000000000 */
[-C--:B------:R-:W-:Y:S01]  /*09d0*/  FFMA R2, R37, R3.reuse, R2 ;  /* 0x0000000325027223 */ /* 0x080fe20000000002 */
[----:B------:R-:W-:Y:S01]  /*09e0*/  FADD R37, R0, -R0 ;  /* 0x8000000000257221 */ /* 0x000fe20000000000 */
[----:B------:R-:W-:-:S03]  /*09f0*/  FFMA R27, R27, R3, R26 ;  /* 0x000000031b1b7223 */ /* 0x000fc6000000001a */
[----:B------:R-:W-:Y:S01]  /*0a00*/  FFMA R0, R37, R3, R0 ;  /* 0x0000000325007223 */ /* 0x000fe20000000000 */
[----:B------:R0:W-:Y:S04]  /*0a10*/  @!P0 STG.E.128 desc[UR4][R28.64], R12 ;  /* 0x0000000c1c008986 */ /* 0x0001e8000c101d04 */
[----:B------:R0:W-:Y:S01]  /*0a20*/  @!P1 STG.E.128 desc[UR4][R30.64], R8 ;  /* 0x000000081e009986 */ /* 0x0001e2000c101d04 */
[----:B--2---:R-:W-:Y:S01]  /*0a30*/  FADD R16, R4, R16 ;  /* 0x0000001004107221 */ /* 0x004fe20000000000 */
[----:B------:R-:W-:-:S04]  /*0a40*/  FADD R4, R7, R23 ;  /* 0x0000001707047221 */ /* 0x000fc80000000000 */
[----:B------:R-:W-:Y:S01]  /*0a50*/  FADD R23, R25, R4 ;  /* 0x0000000419177221 */ /* 0x000fe20000000000 */
[----:B------:R-:W-:Y:S01]  /*0a60*/  FADD R17, R5, R17 ;  /* 0x0000001105117221 */ /* 0x000fe20000000000 */
[----:B------:R-:W-:Y:S01]  /*0a70*/  FADD R3, R6, R18 ;  /* 0x0000001206037221 */ /* 0x000fe20000000000 */
[----:B------:R-:W-:Y:S02]  /*0a80*/  FADD R19, R7, R19 ;  /* 0x0000001307137221 */ /* 0x000fe40000000000 */
[----:B------:R0:W-:Y:S01]  /*0a90*/  @!P2 STG.E.128 desc[UR4][R34.64], R20 ;  /* 0x000000142200a986 */ /* 0x0001e2000c101d04 */
[----:B------:R-:W-:Y:S01]  /*0aa0*/  FADD R16, R27, R16 ;  /* 0x000000101b107221 */ /* 0x000fe20000000000 */
[----:B------:R-:W-:Y:S01]  /*0ab0*/  FADD R17, R24, R17 ;  /* 0x0000001118117221 */ /* 0x000fe20000000000 */
[----:B------:R-:W-:Y:S01]  /*0ac0*/  FADD R18, R2, R3 ;  /* 0x0000000302127221 */ /* 0x000fe20000000000 */
[----:B------:R-:W-:Y:S01]  /*0ad0*/  FADD R19, R0, R19 ;  /* 0x0000001300137221 */ /* 0x000fe20000000000 */
[----:B0-----:R-:W-:Y:S06]  /*0ae0*/  @P3 EXIT ;  /* 0x000000000000394d */ /* 0x001fec0003800000 */
[----:B------:R-:W-:Y:S01]  /*0af0*/  STG.E.128 desc[UR4][R32.64], R16 ;  /* 0x0000001020007986 */ /* 0x000fe2000c101d04 */
[----:B------:R-:W-:Y:S05]  /*0b00*/  EXIT ;  /* 0x000000000000794d */ /* 0x000fea0003800000 */
.L_x_0:
[----:B------:R-:W-:-:S00]  /*0b10*/  BRA `(.L_x_0) ;  /* 0xfffffffc00fc7947 */ /* 0x000fc0000383ffff */
[----:B------:R-:W-:-:S00]  /*0b20*/  NOP ;  /* 0x0000000000007918 */ /* 0x000fc00000000000 */
        /* <DEDUP_REMOVED lines=13> */
.L_x_1:


//--------------------- .nv.constant0.triton_poi_fused__unsafe_index_add_convolution_mul_sub_25 --------------------------
	.section	.nv.constant0.triton_poi_fused__unsafe_index_add_convolution_mul_sub_25,"a",@progbits
	.sectionflags	@""
	.align	4
.nv.constant0.triton_poi_fused__unsafe_index_add_convolution_mul_sub_25:
	.zero		608
